//
// Generated by NVIDIA NVVM Compiler
//
// Compiler Build ID: CL-23083092
// Cuda compilation tools, release 9.1, V9.1.85
// Based on LLVM 3.4svn
//

.version 6.1
.target sm_30
.address_size 64

	// .globl	_Z11finalUpdatePKiPiii

.visible .entry _Z11finalUpdatePKiPiii(
	.param .u64 _Z11finalUpdatePKiPiii_param_0,
	.param .u64 _Z11finalUpdatePKiPiii_param_1,
	.param .u32 _Z11finalUpdatePKiPiii_param_2,
	.param .u32 _Z11finalUpdatePKiPiii_param_3
)
{
	.reg .pred 	%p<2>;
	.reg .b32 	%r<15>;
	.reg .b64 	%rd<11>;


	ld.param.u64 	%rd3, [_Z11finalUpdatePKiPiii_param_0];
	ld.param.u64 	%rd4, [_Z11finalUpdatePKiPiii_param_1];
	ld.param.u32 	%r5, [_Z11finalUpdatePKiPiii_param_2];
	cvta.to.global.u64 	%rd1, %rd4;
	mov.u32 	%r6, %ntid.y;
	mov.u32 	%r7, %ctaid.y;
	mov.u32 	%r8, %tid.y;
	mad.lo.s32 	%r9, %r6, %r7, %r8;
	mov.u32 	%r10, %ntid.x;
	mov.u32 	%r11, %ctaid.x;
	mov.u32 	%r12, %tid.x;
	mad.lo.s32 	%r13, %r10, %r11, %r12;
	mad.lo.s32 	%r1, %r13, %r5, %r9;
	cvta.to.global.u64 	%rd2, %rd3;
	mul.wide.s32 	%rd5, %r1, 4;
	add.s64 	%rd6, %rd2, %rd5;
	ld.global.u32 	%r14, [%rd6];

BB0_1:
	mov.u32 	%r3, %r14;
	mul.wide.s32 	%rd7, %r3, 4;
	add.s64 	%rd8, %rd2, %rd7;
	ld.global.u32 	%r14, [%rd8];
	setp.ne.s32	%p1, %r14, %r3;
	@%p1 bra 	BB0_1;

	add.s64 	%rd10, %rd1, %rd5;
	st.global.u32 	[%rd10], %r3;
	ret;
}




// ===== COMPILED SASS (sm_100) =====

	.target	sm_100

	.elftype	@"ET_EXEC"


//--------------------- .note.nv.tkinfo           --------------------------
	.section	.note.nv.tkinfo,"",@"SHT_NOTE"
	.sectionflags	@"SHF_NOTE_NV_TKINFO"
	.tkinfo
        /*0018*/ 	.word	0x00000002
        /*0030*/ 	.string	""
        /*0030*/ 	.string	"ptxas"
        /*0030*/ 	.string	"Cuda compilation tools, release 13.0, V13.0.88"
        /*0030*/ 	.string	"Build cuda_13.0.r13.0/compiler.36424714_0"
        /*0030*/ 	.string	"-arch sm_100 "



//--------------------- .note.nv.cuinfo           --------------------------
	.section	.note.nv.cuinfo,"",@"SHT_NOTE"
	.sectionflags	@"SHF_NOTE_NV_CUINFO"
        /*0018*/ 	.short	0x0002
        /*001a*/ 	.short	0x001e
        /*001c*/ 	.short	0x0082
	.zero		2


//--------------------- .nv.info                  --------------------------
	.section	.nv.info,"",@"SHT_CUDA_INFO"
	.align	4


	//----- nvinfo : EIATTR_REGCOUNT
	.align		4
        /*0000*/ 	.byte	0x04, 0x2f
        /*0002*/ 	.short	(.L_1 - .L_0)
	.align		4
.L_0:
        /*0004*/ 	.word	index@(_Z11finalUpdatePKiPiii)
        /*0008*/ 	.word	0x0000000e


	//----- nvinfo : EIATTR_FRAME_SIZE
	.align		4
.L_1:
        /*000c*/ 	.byte	0x04, 0x11
        /*000e*/ 	.short	(.L_3 - .L_2)
	.align		4
.L_2:
        /*0010*/ 	.word	index@(_Z11finalUpdatePKiPiii)
        /*0014*/ 	.word	0x00000000


	//----- nvinfo : EIATTR_MIN_STACK_SIZE
	.align		4
.L_3:
        /*0018*/ 	.byte	0x04, 0x12
        /*001a*/ 	.short	(.L_5 - .L_4)
	.align		4
.L_4:
        /*001c*/ 	.word	index@(_Z11finalUpdatePKiPiii)
        /*0020*/ 	.word	0x00000000
.L_5:


//--------------------- .nv.compat                --------------------------
	.section	.nv.compat,"",@"SHT_CUDA_COMPAT_INFO"
	.align	4
        /*0000*/ 	.byte	0x02, 0x09, 0x00, 0x00, 0x02, 0x02, 0x01, 0x00, 0x02, 0x05, 0x05, 0x00, 0x03, 0x07, 0x01, 0x01
        /*0010*/ 	.byte	0x02, 0x03, 0x00, 0x00, 0x02, 0x06, 0x01, 0x00, 0x04, 0x0b, 0x08, 0x00, 0x09, 0x00, 0x00, 0x00
        /*0020*/ 	.byte	0x00, 0x00, 0x00, 0x00


//--------------------- .nv.info._Z11finalUpdatePKiPiii --------------------------
	.section	.nv.info._Z11finalUpdatePKiPiii,"",@"SHT_CUDA_INFO"
	.sectionflags	@""
	.align	4


	//----- nvinfo : EIATTR_CUDA_API_VERSION
	.align		4
        /*0000*/ 	.byte	0x04, 0x37
        /*0002*/ 	.short	(.L_7 - .L_6)
.L_6:
        /*0004*/ 	.word	0x00000082


	//----- nvinfo : EIATTR_KPARAM_INFO
	.align		4
.L_7:
        /*0008*/ 	.byte	0x04, 0x17
        /*000a*/ 	.short	(.L_9 - .L_8)
.L_8:
        /*000c*/ 	.word	0x00000000
        /*0010*/ 	.short	0x0003
        /*0012*/ 	.short	0x0014
        /*0014*/ 	.byte	0x00, 0xf0, 0x11, 0x00


	//----- nvinfo : EIATTR_KPARAM_INFO
	.align		4
.L_9:
        /*0018*/ 	.byte	0x04, 0x17
        /*001a*/ 	.short	(.L_11 - .L_10)
.L_10:
        /*001c*/ 	.word	0x00000000
        /*0020*/ 	.short	0x0002
        /*0022*/ 	.short	0x0010
        /*0024*/ 	.byte	0x00, 0xf0, 0x11, 0x00


	//----- nvinfo : EIATTR_KPARAM_INFO
	.align		4
.L_11:
        /*0028*/ 	.byte	0x04, 0x17
        /*002a*/ 	.short	(.L_13 - .L_12)
.L_12:
        /*002c*/ 	.word	0x00000000
        /*0030*/ 	.short	0x0001
        /*0032*/ 	.short	0x0008
        /*0034*/ 	.byte	0x00, 0xf0, 0x21, 0x00


	//----- nvinfo : EIATTR_KPARAM_INFO
	.align		4
.L_13:
        /*0038*/ 	.byte	0x04, 0x17
        /*003a*/ 	.short	(.L_15 - .L_14)
.L_14:
        /*003c*/ 	.word	0x00000000
        /*0040*/ 	.short	0x0000
        /*0042*/ 	.short	0x0000
        /*0044*/ 	.byte	0x00, 0xf0, 0x21, 0x00


	//----- nvinfo : EIATTR_SPARSE_MMA_MASK
	.align		4
.L_15:
        /*0048*/ 	.byte	0x03, 0x50
        /*004a*/ 	.short	0x0000


	//----- nvinfo : EIATTR_MAXREG_COUNT
	.align		4
        /*004c*/ 	.byte	0x03, 0x1b
        /*004e*/ 	.short	0x00ff


	//----- nvinfo : EIATTR_MERCURY_ISA_VERSION
	.align		4
        /*0050*/ 	.byte	0x03, 0x5f
        /*0052*/ 	.short	0x0101


	//----- nvinfo : EIATTR_VRC_CTA_INIT_COUNT
	.align		4
        /*0054*/ 	.byte	0x02, 0x4a
	.zero		1
	.zero		1


	//----- nvinfo : EIATTR_EXIT_INSTR_OFFSETS
	.align		4
        /*0058*/ 	.byte	0x04, 0x1c
        /*005a*/ 	.short	(.L_17 - .L_16)


	//   ....[0]....
.L_16:
        /*005c*/ 	.word	0x000001a0


	//----- nvinfo : EIATTR_CRS_STACK_SIZE
	.align		4
.L_17:
        /*0060*/ 	.byte	0x04, 0x1e
        /*0062*/ 	.short	(.L_19 - .L_18)
.L_18:
        /*0064*/ 	.word	0x00000000


	//----- nvinfo : EIATTR_CBANK_PARAM_SIZE
	.align		4
.L_19:
        /*0068*/ 	.byte	0x03, 0x19
        /*006a*/ 	.short	0x0018


	//----- nvinfo : EIATTR_PARAM_CBANK
	.align		4
        /*006c*/ 	.byte	0x04, 0x0a
        /*006e*/ 	.short	(.L_21 - .L_20)
	.align		4
.L_20:
        /*0070*/ 	.word	index@(.nv.constant0._Z11finalUpdatePKiPiii)
        /*0074*/ 	.short	0x0380
        /*0076*/ 	.short	0x0018


	//----- nvinfo : EIATTR_SW_WAR
	.align		4
.L_21:
        /*0078*/ 	.byte	0x04, 0x36
        /*007a*/ 	.short	(.L_23 - .L_22)
.L_22:
        /*007c*/ 	.word	0x00000008
.L_23:


//--------------------- .nv.callgraph             --------------------------
	.section	.nv.callgraph,"",@"SHT_CUDA_CALLGRAPH"
	.align	4
	.sectionentsize	8
	.align		4
        /*0000*/ 	.word	0x00000000
	.align		4
        /*0004*/ 	.word	0xffffffff
	.align		4
        /*0008*/ 	.word	0x00000000
	.align		4
        /*000c*/ 	.word	0xfffffffe
	.align		4
        /*0010*/ 	.word	0x00000000
	.align		4
        /*0014*/ 	.word	0xfffffffd
	.align		4
        /*0018*/ 	.word	0x00000000
	.align		4
        /*001c*/ 	.word	0xfffffffc


//--------------------- .text._Z11finalUpdatePKiPiii --------------------------
	.section	.text._Z11finalUpdatePKiPiii,"ax",@progbits
	.align	128
        .global         _Z11finalUpdatePKiPiii
        .type           _Z11finalUpdatePKiPiii,@function
        .size           _Z11finalUpdatePKiPiii,(.L_x_3 - _Z11finalUpdatePKiPiii)
        .other          _Z11finalUpdatePKiPiii,@"STO_CUDA_ENTRY STV_DEFAULT"
_Z11finalUpdatePKiPiii:
.text._Z11finalUpdatePKiPiii:
[----:B------:R-:W-:Y:S01]  /*0000*/  LDC R1, c[0x0][0x37c] ;  /* 0x0000df00ff017b82 */ /* 0x000fe20000000800 */
[----:B------:R-:W0:Y:S01]  /*0010*/  S2R R0, SR_CTAID.Y ;  /* 0x0000000000007919 */ /* 0x000e220000002600 */
[----:B------:R-:W0:Y:S06]  /*0020*/  LDCU UR6, c[0x0][0x364] ;  /* 0x00006c80ff0677ac */ /* 0x000e2c0008000800 */
[----:B------:R-:W1:Y:S01]  /*0030*/  LDC.64 R4, c[0x0][0x380] ;  /* 0x0000e000ff047b82 */ /* 0x000e620000000a00 */
[----:B------:R-:W0:Y:S01]  /*0040*/  S2R R3, SR_TID.Y ;  /* 0x0000000000037919 */ /* 0x000e220000002200 */
[----:B------:R-:W2:Y:S01]  /*0050*/  LDCU UR7, c[0x0][0x360] ;  /* 0x00006c00ff0777ac */ /* 0x000ea20008000800 */
[----:B------:R-:W2:Y:S01]  /*0060*/  S2R R2, SR_CTAID.X ;  /* 0x0000000000027919 */ /* 0x000ea20000002500 */
[----:B------:R-:W3:Y:S01]  /*0070*/  LDCU UR8, c[0x0][0x390] ;  /* 0x00007200ff0877ac */ /* 0x000ee20008000800 */
[----:B------:R-:W2:Y:S01]  /*0080*/  S2R R7, SR_TID.X ;  /* 0x0000000000077919 */ /* 0x000ea20000002100 */
[----:B------:R-:W4:Y:S01]  /*0090*/  LDCU.64 UR4, c[0x0][0x358] ;  /* 0x00006b00ff0477ac */ /* 0x000f220008000a00 */
[----:B0-----:R-:W-:-:S02]  /*00a0*/  IMAD R0, R0, UR6, R3 ;  /* 0x0000000600007c24 */ /* 0x001fc4000f8e0203 */
[----:B--2---:R-:W-:-:S04]  /*00b0*/  IMAD R3, R2, UR7, R7 ;  /* 0x0000000702037c24 */ /* 0x004fc8000f8e0207 */
[----:B---3--:R-:W-:-:S04]  /*00c0*/  IMAD R7, R3, UR8, R0 ;  /* 0x0000000803077c24 */ /* 0x008fc8000f8e0200 */
[----:B-1----:R-:W-:-:S05]  /*00d0*/  IMAD.WIDE R2, R7, 0x4, R4 ;  /* 0x0000000407027825 */ /* 0x002fca00078e0204 */
[----:B----4-:R0:W5:Y:S01]  /*00e0*/  LDG.E R9, desc[UR4][R2.64] ;  /* 0x0000000402097981 */ /* 0x010162000c1e1900 */
[----:B------:R-:W-:Y:S01]  /*00f0*/  BSSY.RECONVERGENT B0, `(.L_x_0) ;  /* 0x0000007000007945 */ /* 0x000fe20003800200 */
.L_x_1:
[----:B0----5:R-:W-:-:S06]  /*0100*/  IMAD.WIDE R2, R9, 0x4, R4 ;  /* 0x0000000409027825 */ /* 0x021fcc00078e0204 */
[----:B------:R-:W2:Y:S01]  /*0110*/  LDG.E R2, desc[UR4][R2.64] ;  /* 0x0000000402027981 */ /* 0x000ea2000c1e1900 */
[-C--:B------:R-:W-:Y:S02]  /*0120*/  MOV R11, R9.reuse ;  /* 0x00000009000b7202 */ /* 0x080fe40000000f00 */
[----:B--2---:R-:W-:Y:S02]  /*0130*/  ISETP.NE.AND P0, PT, R2, R9, PT ;  /* 0x000000090200720c */ /* 0x004fe40003f05270 */
[----:B------:R-:W-:-:S11]  /*0140*/  MOV R9, R2 ;  /* 0x0000000200097202 */ /* 0x000fd60000000f00 */
[----:B------:R-:W-:Y:S05]  /*0150*/  @P0 BRA `(.L_x_1) ;  /* 0xfffffffc00e80947 */ /* 0x000fea000383ffff */
[----:B------:R-:W-:Y:S05]  /*0160*/  BSYNC.RECONVERGENT B0 ;  /* 0x0000000000007941 */ /* 0x000fea0003800200 */
.L_x_0:
[----:B------:R-:W0:Y:S02]  /*0170*/  LDC.64 R2, c[0x0][0x388] ;  /* 0x0000e200ff027b82 */ /* 0x000e240000000a00 */
[----:B0-----:R-:W-:-:S05]  /*0180*/  IMAD.WIDE R2, R7, 0x4, R2 ;  /* 0x0000000407027825 */ /* 0x001fca00078e0202 */
[----:B------:R-:W-:Y:S01]  /*0190*/  STG.E desc[UR4][R2.64], R11 ;  /* 0x0000000b02007986 */ /* 0x000fe2000c101904 */
[----:B------:R-:W-:Y:S05]  /*01a0*/  EXIT ;  /* 0x000000000000794d */ /* 0x000fea0003800000 */
.L_x_2:
[----:B------:R-:W-:-:S00]  /*01b0*/  BRA `(.L_x_2) ;  /* 0xfffffffc00fc7947 */ /* 0x000fc0000383ffff */
[----:B------:R-:W-:-:S00]  /*01c0*/  NOP ;  /* 0x0000000000007918 */ /* 0x000fc00000000000 */
        /* <DEDUP_REMOVED lines=11> */
.L_x_3:


//--------------------- .nv.shared.reserved.0     --------------------------
	.section	.nv.shared.reserved.0,"aw",@nobits
	.weak		__nv_reservedSMEM_offset_0_alias
	.size		__nv_reservedSMEM_offset_0_alias, 0, 64
	.other		__nv_reservedSMEM_offset_0_alias,@"STO_CUDA_RESERVED_SHARED STV_DEFAULT"
__nv_reservedSMEM_offset_0_alias:
	.zero		0
	.zero		64


//--------------------- .nv.constant0._Z11finalUpdatePKiPiii --------------------------
	.section	.nv.constant0._Z11finalUpdatePKiPiii,"a",@progbits
	.sectionflags	@""
	.align	4
.nv.constant0._Z11finalUpdatePKiPiii:
	.zero		920


//--------------------- SYMBOLS --------------------------

	.type		.nv.reservedSmem.offset0,@object
	.size		.nv.reservedSmem.offset0,0x4
